//
// Generated by NVIDIA NVVM Compiler
//
// Compiler Build ID: CL-36424714
// Cuda compilation tools, release 13.0, V13.0.88
// Based on NVVM 20.0.0
//

.version 9.0
.target sm_100
.address_size 64

	// .globl	vector_add

.visible .entry vector_add(
	.param .u64 .ptr .align 1 vector_add_param_0,
	.param .u64 .ptr .align 1 vector_add_param_1,
	.param .u64 .ptr .align 1 vector_add_param_2,
	.param .u32 vector_add_param_3
)
{
	.reg .pred 	%p<2>;
	.reg .b32 	%r<5>;
	.reg .b32 	%f<4>;
	.reg .b64 	%rd<11>;

	ld.param.u64 	%rd1, [vector_add_param_0];
	ld.param.u64 	%rd2, [vector_add_param_1];
	ld.param.u64 	%rd3, [vector_add_param_2];
	mov.u32 	%r2, %ctaid.x;
	mov.u32 	%r3, %ntid.x;
	mov.u32 	%r4, %tid.x;
	mad.lo.s32 	%r1, %r2, %r3, %r4;
	setp.gt.s32 	%p1, %r1, 1048575;
	@%p1 bra 	$L__BB0_2;
	cvta.to.global.u64 	%rd4, %rd1;
	cvta.to.global.u64 	%rd5, %rd2;
	cvta.to.global.u64 	%rd6, %rd3;
	mul.wide.s32 	%rd7, %r1, 4;
	add.s64 	%rd8, %rd4, %rd7;
	ld.global.nc.f32 	%f1, [%rd8];
	add.s64 	%rd9, %rd5, %rd7;
	ld.global.nc.f32 	%f2, [%rd9];
	add.f32 	%f3, %f1, %f2;
	add.s64 	%rd10, %rd6, %rd7;
	st.global.f32 	[%rd10], %f3;
$L__BB0_2:
	ret;

}


// ===== COMPILED SASS (sm_100) =====

	.target	sm_100

	.elftype	@"ET_EXEC"


//--------------------- .note.nv.tkinfo           --------------------------
	.section	.note.nv.tkinfo,"",@"SHT_NOTE"
	.sectionflags	@"SHF_NOTE_NV_TKINFO"
	.tkinfo
        /*0018*/ 	.word	0x00000002
        /*0030*/ 	.string	""
        /*0030*/ 	.string	"ptxas"
        /*0030*/ 	.string	"Cuda compilation tools, release 13.0, V13.0.88"
        /*0030*/ 	.string	"Build cuda_13.0.r13.0/compiler.36424714_0"
        /*0030*/ 	.string	"-arch sm_100 -m 64 "



//--------------------- .note.nv.cuinfo           --------------------------
	.section	.note.nv.cuinfo,"",@"SHT_NOTE"
	.sectionflags	@"SHF_NOTE_NV_CUINFO"
        /*0018*/ 	.short	0x0002
        /*001a*/ 	.short	0x0064
        /*001c*/ 	.short	0x0082
	.zero		2


//--------------------- .nv.info                  --------------------------
	.section	.nv.info,"",@"SHT_CUDA_INFO"
	.align	4


	//----- nvinfo : EIATTR_REGCOUNT
	.align		4
        /*0000*/ 	.byte	0x04, 0x2f
        /*0002*/ 	.short	(.L_1 - .L_0)
	.align		4
.L_0:
        /*0004*/ 	.word	index@(vector_add)
        /*0008*/ 	.word	0x0000000c


	//----- nvinfo : EIATTR_FRAME_SIZE
	.align		4
.L_1:
        /*000c*/ 	.byte	0x04, 0x11
        /*000e*/ 	.short	(.L_3 - .L_2)
	.align		4
.L_2:
        /*0010*/ 	.word	index@(vector_add)
        /*0014*/ 	.word	0x00000000


	//----- nvinfo : EIATTR_MIN_STACK_SIZE
	.align		4
.L_3:
        /*0018*/ 	.byte	0x04, 0x12
        /*001a*/ 	.short	(.L_5 - .L_4)
	.align		4
.L_4:
        /*001c*/ 	.word	index@(vector_add)
        /*0020*/ 	.word	0x00000000
.L_5:


//--------------------- .nv.compat                --------------------------
	.section	.nv.compat,"",@"SHT_CUDA_COMPAT_INFO"
	.align	4
        /*0000*/ 	.byte	0x02, 0x09, 0x00, 0x00, 0x02, 0x02, 0x01, 0x00, 0x02, 0x05, 0x05, 0x00, 0x03, 0x07, 0x01, 0x01
        /*0010*/ 	.byte	0x02, 0x03, 0x00, 0x00, 0x02, 0x06, 0x01, 0x00, 0x04, 0x0b, 0x08, 0x00, 0x09, 0x00, 0x00, 0x00
        /*0020*/ 	.byte	0x00, 0x00, 0x00, 0x00


//--------------------- .nv.info.vector_add       --------------------------
	.section	.nv.info.vector_add,"",@"SHT_CUDA_INFO"
	.sectionflags	@""
	.align	4


	//----- nvinfo : EIATTR_CUDA_API_VERSION
	.align		4
        /*0000*/ 	.byte	0x04, 0x37
        /*0002*/ 	.short	(.L_7 - .L_6)
.L_6:
        /*0004*/ 	.word	0x00000082


	//----- nvinfo : EIATTR_KPARAM_INFO
	.align		4
.L_7:
        /*0008*/ 	.byte	0x04, 0x17
        /*000a*/ 	.short	(.L_9 - .L_8)
.L_8:
        /*000c*/ 	.word	0x00000000
        /*0010*/ 	.short	0x0003
        /*0012*/ 	.short	0x0018
        /*0014*/ 	.byte	0x00, 0xf0, 0x11, 0x00


	//----- nvinfo : EIATTR_KPARAM_INFO
	.align		4
.L_9:
        /*0018*/ 	.byte	0x04, 0x17
        /*001a*/ 	.short	(.L_11 - .L_10)
.L_10:
        /*001c*/ 	.word	0x00000000
        /*0020*/ 	.short	0x0002
        /*0022*/ 	.short	0x0010
        /*0024*/ 	.byte	0x00, 0xf5, 0x21, 0x00


	//----- nvinfo : EIATTR_KPARAM_INFO
	.align		4
.L_11:
        /*0028*/ 	.byte	0x04, 0x17
        /*002a*/ 	.short	(.L_13 - .L_12)
.L_12:
        /*002c*/ 	.word	0x00000000
        /*0030*/ 	.short	0x0001
        /*0032*/ 	.short	0x0008
        /*0034*/ 	.byte	0x00, 0xf5, 0x21, 0x00


	//----- nvinfo : EIATTR_KPARAM_INFO
	.align		4
.L_13:
        /*0038*/ 	.byte	0x04, 0x17
        /*003a*/ 	.short	(.L_15 - .L_14)
.L_14:
        /*003c*/ 	.word	0x00000000
        /*0040*/ 	.short	0x0000
        /*0042*/ 	.short	0x0000
        /*0044*/ 	.byte	0x00, 0xf5, 0x21, 0x00


	//----- nvinfo : EIATTR_SPARSE_MMA_MASK
	.align		4
.L_15:
        /*0048*/ 	.byte	0x03, 0x50
        /*004a*/ 	.short	0x0000


	//----- nvinfo : EIATTR_MAXREG_COUNT
	.align		4
        /*004c*/ 	.byte	0x03, 0x1b
        /*004e*/ 	.short	0x00ff


	//----- nvinfo : EIATTR_MERCURY_ISA_VERSION
	.align		4
        /*0050*/ 	.byte	0x03, 0x5f
        /*0052*/ 	.short	0x0101


	//----- nvinfo : EIATTR_VRC_CTA_INIT_COUNT
	.align		4
        /*0054*/ 	.byte	0x02, 0x4a
	.zero		1
	.zero		1


	//----- nvinfo : EIATTR_EXIT_INSTR_OFFSETS
	.align		4
        /*0058*/ 	.byte	0x04, 0x1c
        /*005a*/ 	.short	(.L_17 - .L_16)


	//   ....[0]....
.L_16:
        /*005c*/ 	.word	0x00000060


	//   ....[1]....
        /*0060*/ 	.word	0x00000120


	//----- nvinfo : EIATTR_CBANK_PARAM_SIZE
	.align		4
.L_17:
        /*0064*/ 	.byte	0x03, 0x19
        /*0066*/ 	.short	0x001c


	//----- nvinfo : EIATTR_PARAM_CBANK
	.align		4
        /*0068*/ 	.byte	0x04, 0x0a
        /*006a*/ 	.short	(.L_19 - .L_18)
	.align		4
.L_18:
        /*006c*/ 	.word	index@(.nv.constant0.vector_add)
        /*0070*/ 	.short	0x0380
        /*0072*/ 	.short	0x001c


	//----- nvinfo : EIATTR_SW_WAR
	.align		4
.L_19:
        /*0074*/ 	.byte	0x04, 0x36
        /*0076*/ 	.short	(.L_21 - .L_20)
.L_20:
        /*0078*/ 	.word	0x00000008
.L_21:


//--------------------- .nv.callgraph             --------------------------
	.section	.nv.callgraph,"",@"SHT_CUDA_CALLGRAPH"
	.align	4
	.sectionentsize	8
	.align		4
        /*0000*/ 	.word	0x00000000
	.align		4
        /*0004*/ 	.word	0xffffffff
	.align		4
        /*0008*/ 	.word	0x00000000
	.align		4
        /*000c*/ 	.word	0xfffffffe
	.align		4
        /*0010*/ 	.word	0x00000000
	.align		4
        /*0014*/ 	.word	0xfffffffd
	.align		4
        /*0018*/ 	.word	0x00000000
	.align		4
        /*001c*/ 	.word	0xfffffffc


//--------------------- .text.vector_add          --------------------------
	.section	.text.vector_add,"ax",@progbits
	.align	128
        .global         vector_add
        .type           vector_add,@function
        .size           vector_add,(.L_x_1 - vector_add)
        .other          vector_add,@"STO_CUDA_ENTRY STV_DEFAULT"
vector_add:
.text.vector_add:
[----:B------:R-:W-:Y:S01]  /*0000*/  LDC R1, c[0x0][0x37c] ;  /* 0x0000df00ff017b82 */ /* 0x000fe20000000800 */
[----:B------:R-:W0:Y:S07]  /*0010*/  S2R R0, SR_TID.X ;  /* 0x0000000000007919 */ /* 0x000e2e0000002100 */
[----:B------:R-:W0:Y:S08]  /*0020*/  S2UR UR4, SR_CTAID.X ;  /* 0x00000000000479c3 */ /* 0x000e300000002500 */
[----:B------:R-:W0:Y:S02]  /*0030*/  LDC R9, c[0x0][0x360] ;  /* 0x0000d800ff097b82 */ /* 0x000e240000000800 */
[----:B0-----:R-:W-:-:S05]  /*0040*/  IMAD R9, R9, UR4, R0 ;  /* 0x0000000409097c24 */ /* 0x001fca000f8e0200 */
[----:B------:R-:W-:-:S13]  /*0050*/  ISETP.GT.AND P0, PT, R9, 0xfffff, PT ;  /* 0x000fffff0900780c */ /* 0x000fda0003f04270 */
[----:B------:R-:W-:Y:S05]  /*0060*/  @P0 EXIT ;  /* 0x000000000000094d */ /* 0x000fea0003800000 */
[----:B------:R-:W0:Y:S01]  /*0070*/  LDC.64 R2, c[0x0][0x380] ;  /* 0x0000e000ff027b82 */ /* 0x000e220000000a00 */
[----:B------:R-:W1:Y:S07]  /*0080*/  LDCU.64 UR4, c[0x0][0x358] ;  /* 0x00006b00ff0477ac */ /* 0x000e6e0008000a00 */
[----:B------:R-:W2:Y:S08]  /*0090*/  LDC.64 R4, c[0x0][0x388] ;  /* 0x0000e200ff047b82 */ /* 0x000eb00000000a00 */
[----:B------:R-:W3:Y:S01]  /*00a0*/  LDC.64 R6, c[0x0][0x390] ;  /* 0x0000e400ff067b82 */ /* 0x000ee20000000a00 */
[----:B0-----:R-:W-:-:S06]  /*00b0*/  IMAD.WIDE R2, R9, 0x4, R2 ;  /* 0x0000000409027825 */ /* 0x001fcc00078e0202 */
[----:B-1----:R-:W4:Y:S01]  /*00c0*/  LDG.E.CONSTANT R2, desc[UR4][R2.64] ;  /* 0x0000000402027981 */ /* 0x002f22000c1e9900 */
[----:B--2---:R-:W-:-:S06]  /*00d0*/  IMAD.WIDE R4, R9, 0x4, R4 ;  /* 0x0000000409047825 */ /* 0x004fcc00078e0204 */
[----:B------:R-:W4:Y:S01]  /*00e0*/  LDG.E.CONSTANT R5, desc[UR4][R4.64] ;  /* 0x0000000404057981 */ /* 0x000f22000c1e9900 */
[----:B---3--:R-:W-:-:S04]  /*00f0*/  IMAD.WIDE R6, R9, 0x4, R6 ;  /* 0x0000000409067825 */ /* 0x008fc800078e0206 */
[----:B----4-:R-:W-:-:S05]  /*0100*/  FADD R9, R2, R5 ;  /* 0x0000000502097221 */ /* 0x010fca0000000000 */
[----:B------:R-:W-:Y:S01]  /*0110*/  STG.E desc[UR4][R6.64], R9 ;  /* 0x0000000906007986 */ /* 0x000fe2000c101904 */
[----:B------:R-:W-:Y:S05]  /*0120*/  EXIT ;  /* 0x000000000000794d */ /* 0x000fea0003800000 */
.L_x_0:
[----:B------:R-:W-:-:S00]  /*0130*/  BRA `(.L_x_0) ;  /* 0xfffffffc00fc7947 */ /* 0x000fc0000383ffff */
[----:B------:R-:W-:-:S00]  /*0140*/  NOP ;  /* 0x0000000000007918 */ /* 0x000fc00000000000 */
        /* <DEDUP_REMOVED lines=11> */
.L_x_1:


//--------------------- .nv.shared.reserved.0     --------------------------
	.section	.nv.shared.reserved.0,"aw",@nobits
	.weak		__nv_reservedSMEM_offset_0_alias
	.size		__nv_reservedSMEM_offset_0_alias, 0, 64
	.other		__nv_reservedSMEM_offset_0_alias,@"STO_CUDA_RESERVED_SHARED STV_DEFAULT"
__nv_reservedSMEM_offset_0_alias:
	.zero		0
	.zero		64


//--------------------- .nv.constant0.vector_add  --------------------------
	.section	.nv.constant0.vector_add,"a",@progbits
	.sectionflags	@""
	.align	4
.nv.constant0.vector_add:
	.zero		924


//--------------------- SYMBOLS --------------------------

	.type		.nv.reservedSmem.offset0,@object
	.size		.nv.reservedSmem.offset0,0x4
